//
// Generated by NVIDIA NVVM Compiler
//
// Compiler Build ID: CL-36424714
// Cuda compilation tools, release 13.0, V13.0.88
// Based on NVVM 20.0.0
//

.version 9.0
.target sm_100
.address_size 64

	// .globl	_Z8testArchv
.extern .func  (.param .b32 func_retval0) vprintf
(
	.param .b64 vprintf_param_0,
	.param .b64 vprintf_param_1
)
;
.global .align 1 .b8 $str[23] = {67, 85, 68, 65, 32, 65, 114, 99, 104, 105, 116, 101, 99, 116, 117, 114, 101, 58, 32, 37, 100, 10};

.visible .entry _Z8testArchv()
{
	.local .align 8 .b8 	__local_depot0[8];
	.reg .b64 	%SP;
	.reg .b64 	%SPL;
	.reg .b32 	%r<4>;
	.reg .b64 	%rd<5>;

	mov.u64 	%SPL, __local_depot0;
	cvta.local.u64 	%SP, %SPL;
	add.u64 	%rd1, %SP, 0;
	add.u64 	%rd2, %SPL, 0;
	mov.b32 	%r1, 1000;
	st.local.u32 	[%rd2], %r1;
	mov.u64 	%rd3, $str;
	cvta.global.u64 	%rd4, %rd3;
	{ // callseq 0, 0
	.param .b64 param0;
	st.param.b64 	[param0], %rd4;
	.param .b64 param1;
	st.param.b64 	[param1], %rd1;
	.param .b32 retval0;
	call.uni (retval0), 
	vprintf, 
	(
	param0, 
	param1
	);
	ld.param.b32 	%r2, [retval0];
	} // callseq 0
	ret;

}


// ===== COMPILED SASS (sm_100) =====

	.target	sm_100

	.elftype	@"ET_EXEC"


//--------------------- .note.nv.tkinfo           --------------------------
	.section	.note.nv.tkinfo,"",@"SHT_NOTE"
	.sectionflags	@"SHF_NOTE_NV_TKINFO"
	.tkinfo
        /*0018*/ 	.word	0x00000002
        /*0030*/ 	.string	""
        /*0030*/ 	.string	"ptxas"
        /*0030*/ 	.string	"Cuda compilation tools, release 13.0, V13.0.88"
        /*0030*/ 	.string	"Build cuda_13.0.r13.0/compiler.36424714_0"
        /*0030*/ 	.string	"-arch sm_100 -m 64 "



//--------------------- .note.nv.cuinfo           --------------------------
	.section	.note.nv.cuinfo,"",@"SHT_NOTE"
	.sectionflags	@"SHF_NOTE_NV_CUINFO"
        /*0018*/ 	.short	0x0002
        /*001a*/ 	.short	0x0064
        /*001c*/ 	.short	0x0082
	.zero		2


//--------------------- .nv.info                  --------------------------
	.section	.nv.info,"",@"SHT_CUDA_INFO"
	.align	4


	//----- nvinfo : EIATTR_REGCOUNT
	.align		4
        /*0000*/ 	.byte	0x04, 0x2f
        /*0002*/ 	.short	(.L_2 - .L_1)
	.align		4
.L_1:
        /*0004*/ 	.word	index@(_Z8testArchv)
        /*0008*/ 	.word	0x00000018


	//----- nvinfo : EIATTR_FRAME_SIZE
	.align		4
.L_2:
        /*000c*/ 	.byte	0x04, 0x11
        /*000e*/ 	.short	(.L_4 - .L_3)
	.align		4
.L_3:
        /*0010*/ 	.word	index@(_Z8testArchv)
        /*0014*/ 	.word	0x00000008


	//----- nvinfo : EIATTR_MIN_STACK_SIZE
	.align		4
.L_4:
        /*0018*/ 	.byte	0x04, 0x12
        /*001a*/ 	.short	(.L_6 - .L_5)
	.align		4
.L_5:
        /*001c*/ 	.word	index@(_Z8testArchv)
        /*0020*/ 	.word	0x00000008
.L_6:


//--------------------- .nv.compat                --------------------------
	.section	.nv.compat,"",@"SHT_CUDA_COMPAT_INFO"
	.align	4
        /*0000*/ 	.byte	0x02, 0x09, 0x00, 0x00, 0x02, 0x02, 0x01, 0x00, 0x02, 0x05, 0x05, 0x00, 0x03, 0x07, 0x01, 0x01
        /*0010*/ 	.byte	0x02, 0x03, 0x00, 0x00, 0x02, 0x06, 0x01, 0x00, 0x04, 0x0b, 0x08, 0x00, 0x09, 0x00, 0x00, 0x00
        /*0020*/ 	.byte	0x00, 0x00, 0x00, 0x00


//--------------------- .nv.info._Z8testArchv     --------------------------
	.section	.nv.info._Z8testArchv,"",@"SHT_CUDA_INFO"
	.sectionflags	@""
	.align	4


	//----- nvinfo : EIATTR_CUDA_API_VERSION
	.align		4
        /*0000*/ 	.byte	0x04, 0x37
        /*0002*/ 	.short	(.L_8 - .L_7)
.L_7:
        /*0004*/ 	.word	0x00000082


	//----- nvinfo : EIATTR_SPARSE_MMA_MASK
	.align		4
.L_8:
        /*0008*/ 	.byte	0x03, 0x50
        /*000a*/ 	.short	0x0000


	//----- nvinfo : EIATTR_MAXREG_COUNT
	.align		4
        /*000c*/ 	.byte	0x03, 0x1b
        /*000e*/ 	.short	0x00ff


	//----- nvinfo : EIATTR_EXTERNS
	.align		4
        /*0010*/ 	.byte	0x04, 0x0f
        /*0012*/ 	.short	(.L_10 - .L_9)


	//   ....[0]....
	.align		4
.L_9:
        /*0014*/ 	.word	index@(vprintf)


	//----- nvinfo : EIATTR_MERCURY_ISA_VERSION
	.align		4
.L_10:
        /*0018*/ 	.byte	0x03, 0x5f
        /*001a*/ 	.short	0x0101


	//----- nvinfo : EIATTR_VRC_CTA_INIT_COUNT
	.align		4
        /*001c*/ 	.byte	0x02, 0x4a
	.zero		1
	.zero		1


	//----- nvinfo : EIATTR_SYSCALL_OFFSETS
	.align		4
        /*0020*/ 	.byte	0x04, 0x46
        /*0022*/ 	.short	(.L_12 - .L_11)


	//   ....[0]....
.L_11:
        /*0024*/ 	.word	0x000000e0


	//----- nvinfo : EIATTR_EXIT_INSTR_OFFSETS
	.align		4
.L_12:
        /*0028*/ 	.byte	0x04, 0x1c
        /*002a*/ 	.short	(.L_14 - .L_13)


	//   ....[0]....
.L_13:
        /*002c*/ 	.word	0x000000f0


	//----- nvinfo : EIATTR_SW_WAR
	.align		4
.L_14:
        /*0030*/ 	.byte	0x04, 0x36
        /*0032*/ 	.short	(.L_16 - .L_15)
.L_15:
        /*0034*/ 	.word	0x00000008
.L_16:


//--------------------- .nv.callgraph             --------------------------
	.section	.nv.callgraph,"",@"SHT_CUDA_CALLGRAPH"
	.align	4
	.sectionentsize	8
	.align		4
        /*0000*/ 	.word	0x00000000
	.align		4
        /*0004*/ 	.word	0xffffffff
	.align		4
        /*0008*/ 	.word	index@(_Z8testArchv)
	.align		4
        /*000c*/ 	.word	index@(vprintf)
	.align		4
        /*0010*/ 	.word	0x00000000
	.align		4
        /*0014*/ 	.word	0xfffffffe
	.align		4
        /*0018*/ 	.word	0x00000000
	.align		4
        /*001c*/ 	.word	0xfffffffd
	.align		4
        /*0020*/ 	.word	0x00000000
	.align		4
        /*0024*/ 	.word	0xfffffffc


//--------------------- .nv.constant4             --------------------------
	.section	.nv.constant4,"a",@progbits
	.align	8
	.align		8
.nv.constant4:
        /*0000*/ 	.dword	vprintf
	.align		8
        /*0008*/ 	.dword	$str


//--------------------- .text._Z8testArchv        --------------------------
	.section	.text._Z8testArchv,"ax",@progbits
	.align	128
        .global         _Z8testArchv
        .type           _Z8testArchv,@function
        .size           _Z8testArchv,(.L_x_2 - _Z8testArchv)
        .other          _Z8testArchv,@"STO_CUDA_ENTRY STV_DEFAULT"
_Z8testArchv:
.text._Z8testArchv:
[----:B------:R-:W0:Y:S02]  /*0000*/  LDC R1, c[0x0][0x37c] ;  /* 0x0000df00ff017b82 */ /* 0x000e240000000800 */
[----:B0-----:R-:W-:Y:S01]  /*0010*/  VIADD R1, R1, 0xfffffff8 ;  /* 0xfffffff801017836 */ /* 0x001fe20000000000 */
[----:B------:R-:W-:Y:S01]  /*0020*/  MOV R0, 0x0 ;  /* 0x0000000000007802 */ /* 0x000fe20000000f00 */
[----:B------:R-:W-:Y:S01]  /*0030*/  IMAD.MOV.U32 R8, RZ, RZ, 0x3e8 ;  /* 0x000003e8ff087424 */ /* 0x000fe200078e00ff */
[----:B------:R-:W0:Y:S03]  /*0040*/  LDCU UR4, c[0x0][0x2f8] ;  /* 0x00005f00ff0477ac */ /* 0x000e260008000800 */
[----:B------:R1:W2:Y:S01]  /*0050*/  LDC.64 R2, c[0x4][R0] ;  /* 0x0100000000027b82 */ /* 0x0002a20000000a00 */
[----:B------:R1:W-:Y:S01]  /*0060*/  STL [R1], R8 ;  /* 0x0000000801007387 */ /* 0x0003e20000100800 */
[----:B------:R-:W3:Y:S01]  /*0070*/  LDCU.64 UR6, c[0x4][0x8] ;  /* 0x01000100ff0677ac */ /* 0x000ee20008000a00 */
[----:B------:R-:W4:Y:S01]  /*0080*/  LDCU UR5, c[0x0][0x2fc] ;  /* 0x00005f80ff0577ac */ /* 0x000f220008000800 */
[----:B0-----:R-:W-:-:S02]  /*0090*/  IADD3 R6, P0, PT, R1, UR4, RZ ;  /* 0x0000000401067c10 */ /* 0x001fc4000ff1e0ff */
[----:B---3--:R-:W-:Y:S01]  /*00a0*/  MOV R4, UR6 ;  /* 0x0000000600047c02 */ /* 0x008fe20008000f00 */
[----:B------:R-:W-:Y:S01]  /*00b0*/  IMAD.U32 R5, RZ, RZ, UR7 ;  /* 0x00000007ff057e24 */ /* 0x000fe2000f8e00ff */
[----:B-1--4-:R-:W-:-:S09]  /*00c0*/  IADD3.X R7, PT, PT, RZ, UR5, RZ, P0, !PT ;  /* 0x00000005ff077c10 */ /* 0x012fd200087fe4ff */
[----:B------:R-:W-:-:S07]  /*00d0*/  LEPC R20, `(.L_x_0) ;  /* 0x000000001014794e */ /* 0x000fce0000000000 */
[----:B--2---:R-:W-:Y:S05]  /*00e0*/  CALL.ABS.NOINC R2 ;  /* 0x0000000002007343 */ /* 0x004fea0003c00000 */
.L_x_0:
[----:B------:R-:W-:Y:S05]  /*00f0*/  EXIT ;  /* 0x000000000000794d */ /* 0x000fea0003800000 */
.L_x_1:
[----:B------:R-:W-:-:S00]  /*0100*/  BRA `(.L_x_1) ;  /* 0xfffffffc00fc7947 */ /* 0x000fc0000383ffff */
[----:B------:R-:W-:-:S00]  /*0110*/  NOP ;  /* 0x0000000000007918 */ /* 0x000fc00000000000 */
        /* <DEDUP_REMOVED lines=14> */
.L_x_2:


//--------------------- .nv.global.init           --------------------------
	.section	.nv.global.init,"aw",@progbits
.nv.global.init:
	.type		$str,@object
	.size		$str,(.L_0 - $str)
$str:
        /*0000*/ 	.byte	0x43, 0x55, 0x44, 0x41, 0x20, 0x41, 0x72, 0x63, 0x68, 0x69, 0x74, 0x65, 0x63, 0x74, 0x75, 0x72
        /*0010*/ 	.byte	0x65, 0x3a, 0x20, 0x25, 0x64, 0x0a, 0x00
.L_0:


//--------------------- .nv.shared.reserved.0     --------------------------
	.section	.nv.shared.reserved.0,"aw",@nobits
	.weak		__nv_reservedSMEM_offset_0_alias
	.size		__nv_reservedSMEM_offset_0_alias, 0, 64
	.other		__nv_reservedSMEM_offset_0_alias,@"STO_CUDA_RESERVED_SHARED STV_DEFAULT"
__nv_reservedSMEM_offset_0_alias:
	.zero		0
	.zero		64


//--------------------- .nv.constant0._Z8testArchv --------------------------
	.section	.nv.constant0._Z8testArchv,"a",@progbits
	.sectionflags	@""
	.align	4
.nv.constant0._Z8testArchv:
	.zero		896


//--------------------- SYMBOLS --------------------------

	.type		.nv.reservedSmem.offset0,@object
	.size		.nv.reservedSmem.offset0,0x4
	.type		vprintf,@function
